	.headerflags	@"EF_CUDA_TEXMODE_UNIFIED EF_CUDA_64BIT_ADDRESS EF_CUDA_ACCELERATORS EF_CUDA_SM90 EF_CUDA_VIRTUAL_SM(EF_CUDA_SM90)"
	.elftype	@"ET_EXEC"


//--------------------- .nv.info                  --------------------------
	.section	.nv.info,"",@"SHT_CUDA_INFO"
	.align	4


	//----- nvinfo : EIATTR_REGCOUNT
	.align		4
        /*0000*/ 	.byte	0x04, 0x2f
        /*0002*/ 	.short	(.L_3 - .L_2)
	.align		4
.L_2:
        /*0004*/ 	.word	index@(triton_poi_fused__native_batch_norm_legit_no_training_add_convolution_elu_8)
        /*0008*/ 	.word	0x0000001a


	//----- nvinfo : EIATTR_MIN_STACK_SIZE
	.align		4
.L_3:
        /*000c*/ 	.byte	0x04, 0x12
        /*000e*/ 	.short	(.L_5 - .L_4)
	.align		4
.L_4:
        /*0010*/ 	.word	index@(triton_poi_fused__native_batch_norm_legit_no_training_add_convolution_elu_8)
        /*0014*/ 	.word	0x00000000


	//----- nvinfo : EIATTR_FRAME_SIZE
	.align		4
.L_5:
        /*0018*/ 	.byte	0x04, 0x11
        /*001a*/ 	.short	(.L_7 - .L_6)
	.align		4
.L_6:
        /*001c*/ 	.word	index@(triton_poi_fused__native_batch_norm_legit_no_training_add_convolution_elu_8)
        /*0020*/ 	.word	0x00000000


	//----- nvinfo : EIATTR_MIN_STACK_SIZE
	.align		4
.L_7:
        /*0024*/ 	.byte	0x04, 0x12
        /*0026*/ 	.short	(.L_9 - .L_8)
	.align		4
.L_8:
        /*0028*/ 	.word	index@(triton_poi_fused__native_batch_norm_legit_no_training_add_convolution_elu_8)
        /*002c*/ 	.word	0x00000000
.L_9:


//--------------------- .nv.info.triton_poi_fused__native_batch_norm_legit_no_training_add_convolution_elu_8 --------------------------
	.section	.nv.info.triton_poi_fused__native_batch_norm_legit_no_training_add_convolution_elu_8,"",@"SHT_CUDA_INFO"
	.sectionflags	@""
	.align	4


	//----- nvinfo : EIATTR_CUDA_API_VERSION
	.align		4
        /*0000*/ 	.byte	0x04, 0x37
        /*0002*/ 	.short	(.L_11 - .L_10)
.L_10:
        /*0004*/ 	.word	0x0000007c


	//----- nvinfo : EIATTR_KPARAM_INFO
	.align		4
.L_11:
        /*0008*/ 	.byte	0x04, 0x17
        /*000a*/ 	.short	(.L_13 - .L_12)
.L_12:
        /*000c*/ 	.word	0x00000000
        /*0010*/ 	.short	0x0008
        /*0012*/ 	.short	0x0040
        /*0014*/ 	.byte	0x00, 0xf0, 0x11, 0x00


	//----- nvinfo : EIATTR_KPARAM_INFO
	.align		4
.L_13:
        /*0018*/ 	.byte	0x04, 0x17
        /*001a*/ 	.short	(.L_15 - .L_14)
.L_14:
        /*001c*/ 	.word	0x00000000
        /*0020*/ 	.short	0x0007
        /*0022*/ 	.short	0x0038
        /*0024*/ 	.byte	0x00, 0xf4, 0x21, 0x00


	//----- nvinfo : EIATTR_KPARAM_INFO
	.align		4
.L_15:
        /*0028*/ 	.byte	0x04, 0x17
        /*002a*/ 	.short	(.L_17 - .L_16)
.L_16:
        /*002c*/ 	.word	0x00000000
        /*0030*/ 	.short	0x0006
        /*0032*/ 	.short	0x0030
        /*0034*/ 	.byte	0x00, 0xf4, 0x21, 0x00


	//----- nvinfo : EIATTR_KPARAM_INFO
	.align		4
.L_17:
        /*0038*/ 	.byte	0x04, 0x17
        /*003a*/ 	.short	(.L_19 - .L_18)
.L_18:
        /*003c*/ 	.word	0x00000000
        /*0040*/ 	.short	0x0005
        /*0042*/ 	.short	0x0028
        /*0044*/ 	.byte	0x00, 0xf4, 0x21, 0x00


	//----- nvinfo : EIATTR_KPARAM_INFO
	.align		4
.L_19:
        /*0048*/ 	.byte	0x04, 0x17
        /*004a*/ 	.short	(.L_21 - .L_20)
.L_20:
        /*004c*/ 	.word	0x00000000
        /*0050*/ 	.short	0x0004
        /*0052*/ 	.short	0x0020
        /*0054*/ 	.byte	0x00, 0xf4, 0x21, 0x00


	//----- nvinfo : EIATTR_KPARAM_INFO
	.align		4
.L_21:
        /*0058*/ 	.byte	0x04, 0x17
        /*005a*/ 	.short	(.L_23 - .L_22)
.L_22:
        /*005c*/ 	.word	0x00000000
        /*0060*/ 	.short	0x0003
        /*0062*/ 	.short	0x0018
        /*0064*/ 	.byte	0x00, 0xf4, 0x21, 0x00


	//----- nvinfo : EIATTR_KPARAM_INFO
	.align		4
.L_23:
        /*0068*/ 	.byte	0x04, 0x17
        /*006a*/ 	.short	(.L_25 - .L_24)
.L_24:
        /*006c*/ 	.word	0x00000000
        /*0070*/ 	.short	0x0002
        /*0072*/ 	.short	0x0010
        /*0074*/ 	.byte	0x00, 0xf4, 0x21, 0x00


	//----- nvinfo : EIATTR_KPARAM_INFO
	.align		4
.L_25:
        /*0078*/ 	.byte	0x04, 0x17
        /*007a*/ 	.short	(.L_27 - .L_26)
.L_26:
        /*007c*/ 	.word	0x00000000
        /*0080*/ 	.short	0x0001
        /*0082*/ 	.short	0x0008
        /*0084*/ 	.byte	0x00, 0xf4, 0x21, 0x00


	//----- nvinfo : EIATTR_KPARAM_INFO
	.align		4
.L_27:
        /*0088*/ 	.byte	0x04, 0x17
        /*008a*/ 	.short	(.L_29 - .L_28)
.L_28:
        /*008c*/ 	.word	0x00000000
        /*0090*/ 	.short	0x0000
        /*0092*/ 	.short	0x0000
        /*0094*/ 	.byte	0x00, 0xf4, 0x21, 0x00


	//----- nvinfo : EIATTR_SPARSE_MMA_MASK
	.align		4
.L_29:
        /*0098*/ 	.byte	0x03, 0x50
        /*009a*/ 	.short	0x0000


	//----- nvinfo : EIATTR_MAXREG_COUNT
	.align		4
        /*009c*/ 	.byte	0x03, 0x1b
        /*009e*/ 	.short	0x00ff


	//----- nvinfo : EIATTR_EXIT_INSTR_OFFSETS
	.align		4
        /*00a0*/ 	.byte	0x04, 0x1c
        /*00a2*/ 	.short	(.L_31 - .L_30)


	//   ....[0]....
.L_30:
        /*00a4*/ 	.word	0x00000aa0


	//----- nvinfo : EIATTR_REQNTID
	.align		4
.L_31:
        /*00a8*/ 	.byte	0x04, 0x10
        /*00aa*/ 	.short	(.L_33 - .L_32)
.L_32:
        /*00ac*/ 	.word	0x00000080
        /*00b0*/ 	.word	0x00000001
        /*00b4*/ 	.word	0x00000001


	//----- nvinfo : EIATTR_CBANK_PARAM_SIZE
	.align		4
.L_33:
        /*00b8*/ 	.byte	0x03, 0x19
        /*00ba*/ 	.short	0x0044


	//----- nvinfo : EIATTR_PARAM_CBANK
	.align		4
        /*00bc*/ 	.byte	0x04, 0x0a
        /*00be*/ 	.short	(.L_35 - .L_34)
	.align		4
.L_34:
        /*00c0*/ 	.word	index@(.nv.constant0.triton_poi_fused__native_batch_norm_legit_no_training_add_convolution_elu_8)
        /*00c4*/ 	.short	0x0210
        /*00c6*/ 	.short	0x0044


	//----- nvinfo : EIATTR_SW_WAR
	.align		4
.L_35:
        /*00c8*/ 	.byte	0x04, 0x36
        /*00ca*/ 	.short	(.L_37 - .L_36)
.L_36:
        /*00cc*/ 	.word	0x00000008
.L_37:


//--------------------- .nv.callgraph             --------------------------
	.section	.nv.callgraph,"",@"SHT_CUDA_CALLGRAPH"
	.align	4
	.sectionentsize	8
	.align		4
        /*0000*/ 	.word	0x00000000
	.align		4
        /*0004*/ 	.word	0xffffffff
	.align		4
        /*0008*/ 	.word	0x00000000
	.align		4
        /*000c*/ 	.word	0xfffffffe
	.align		4
        /*0010*/ 	.word	0x00000000
	.align		4
        /*0014*/ 	.word	0xfffffffd
	.align		4
        /*0018*/ 	.word	0x00000000
	.align		4
        /*001c*/ 	.word	0xfffffffc


//--------------------- .nv.constant4             --------------------------
	.section	.nv.constant4,"a",@progbits
	.align	8
	.align		8
.nv.constant4:
        /*0000*/ 	.dword	_$_str
	.align		8
        /*0008*/ 	.dword	_$_str_$_2


//--------------------- .text.triton_poi_fused__native_batch_norm_legit_no_training_add_convolution_elu_8 --------------------------
	.section	.text.triton_poi_fused__native_batch_norm_legit_no_training_add_convolution_elu_8,"ax",@progbits
	.align	128
        .global         triton_poi_fused__native_batch_norm_legit_no_training_add_convolution_elu_8
        .type           triton_poi_fused__native_batch_norm_legit_no_training_add_convolution_elu_8,@function
        .size           triton_poi_fused__native_batch_norm_legit_no_training_add_convolution_elu_8,(.L_x_1 - triton_poi_fused__native_batch_norm_legit_no_training_add_convolution_elu_8)
        .other          triton_poi_fused__native_batch_norm_legit_no_training_add_convolution_elu_8,@"STO_CUDA_ENTRY STV_DEFAULT"
triton_poi_fused__native_batch_norm_legit_no_training_add_convolution_elu_8:
.text.triton_poi_fused__native_batch_norm_legit_no_training_add_convolution_elu_8:
[----:B------:R-:W-:Y:S01]  /*0000*/  LDC R1, c[0x0][0x28] ;  /* 0x00000a00ff017b82 */ /* 0x000fe20000000800 */
[----:B------:R-:W1:Y:S07]  /*0010*/  S2R R0, SR_TID.X ;  /* 0x0000000000007919 */ /* 0x000e6e0000002100 */
[----:B------:R-:W2:Y:S01]  /*0020*/  LDC.64 R10, c[0x0][0x230] ;  /* 0x00008c00ff0a7b82 */ /* 0x000ea20000000a00 */
[----:B------:R-:W-:Y:S01]  /*0030*/  ULDC.64 UR4, c[0x0][0x208] ;  /* 0x0000820000047ab9 */ /* 0x000fe20000000a00 */
[----:B------:R-:W3:Y:S06]  /*0040*/  S2R R5, SR_CTAID.X ;  /* 0x0000000000057919 */ /* 0x000eec0000002500 */
[----:B------:R-:W4:Y:S08]  /*0050*/  LDC.64 R14, c[0x0][0x220] ;  /* 0x00008800ff0e7b82 */ /* 0x000f300000000a00 */
[----:B------:R-:W5:Y:S08]  /*0060*/  LDC.64 R16, c[0x0][0x228] ;  /* 0x00008a00ff107b82 */ /* 0x000f700000000a00 */
[----:B------:R-:W4:Y:S01]  /*0070*/  LDC.64 R18, c[0x0][0x238] ;  /* 0x00008e00ff127b82 */ /* 0x000f220000000a00 */
[----:B-1----:R-:W-:-:S02]  /*0080*/  SHF.L.U32 R0, R0, 0x1, RZ ;  /* 0x0000000100007819 */ /* 0x002fc400000006ff */
[----:B---3--:R-:W-:Y:S02]  /*0090*/  SHF.R.S32.HI R3, RZ, 0x17, R5 ;  /* 0x00000017ff037819 */ /* 0x008fe40000011405 */
[----:B------:R-:W-:Y:S02]  /*00a0*/  LOP3.LUT R0, R0, 0xfe, RZ, 0xc0, !PT ;  /* 0x000000fe00007812 */ /* 0x000fe400078ec0ff */
[----:B------:R-:W-:Y:S02]  /*00b0*/  SGXT R3, R3, 0x1 ;  /* 0x000000010303781a */ /* 0x000fe40000000200 */
[----:B------:R-:W-:Y:S02]  /*00c0*/  LEA R0, R5, R0, 0x8 ;  /* 0x0000000005007211 */ /* 0x000fe400078e40ff */
[----:B------:R-:W1:Y:S02]  /*00d0*/  LDC.64 R4, c[0x0][0x240] ;  /* 0x00009000ff047b82 */ /* 0x000e640000000a00 */
[----:B------:R-:W-:-:S04]  /*00e0*/  LEA.HI R3, R3, R0, RZ, 0x6 ;  /* 0x0000000003037211 */ /* 0x000fc800078f30ff */
[--C-:B------:R-:W-:Y:S02]  /*00f0*/  SHF.R.S32.HI R2, RZ, 0x6, R3.reuse ;  /* 0x00000006ff027819 */ /* 0x100fe40000011403 */
[----:B------:R-:W-:-:S04]  /*0100*/  SHF.R.S32.HI R3, RZ, 0x1f, R3 ;  /* 0x0000001fff037819 */ /* 0x000fc80000011403 */
[----:B------:R-:W-:-:S04]  /*0110*/  LEA.HI R3, R3, R2, RZ, 0x8 ;  /* 0x0000000203037211 */ /* 0x000fc800078f40ff */
[----:B------:R-:W-:-:S04]  /*0120*/  LOP3.LUT R3, R3, 0xffffff00, RZ, 0xc0, !PT ;  /* 0xffffff0003037812 */ /* 0x000fc800078ec0ff */
[----:B------:R-:W-:Y:S02]  /*0130*/  IADD3 R13, R2, -R3, RZ ;  /* 0x80000003020d7210 */ /* 0x000fe40007ffe0ff */
[----:B------:R-:W3:Y:S03]  /*0140*/  LDC.64 R2, c[0x0][0x210] ;  /* 0x00008400ff027b82 */ /* 0x000ee60000000a00 */
[----:B--2---:R-:W-:-:S05]  /*0150*/  IMAD.WIDE R10, R13, 0x4, R10 ;  /* 0x000000040d0a7825 */ /* 0x004fca00078e020a */
[----:B------:R-:W2:Y:S01]  /*0160*/  LDG.E.EL R6, desc[UR4][R10.64] ;  /* 0x000000040a067981 */ /* 0x000ea2000c2e1900 */
[----:B----4-:R-:W-:-:S04]  /*0170*/  IMAD.WIDE R14, R13, 0x4, R14 ;  /* 0x000000040d0e7825 */ /* 0x010fc800078e020e */
[C---:B-----5:R-:W-:Y:S01]  /*0180*/  IMAD.WIDE R16, R13.reuse, 0x4, R16 ;  /* 0x000000040d107825 */ /* 0x060fe200078e0210 */
[----:B------:R-:W4:Y:S03]  /*0190*/  LDG.E.EL R7, desc[UR4][R14.64] ;  /* 0x000000040e077981 */ /* 0x000f26000c2e1900 */
[C---:B0-----:R-:W-:Y:S01]  /*01a0*/  IMAD.WIDE R18, R13.reuse, 0x4, R18 ;  /* 0x000000040d127825 */ /* 0x041fe200078e0212 */
[----:B------:R0:W5:Y:S03]  /*01b0*/  LDG.E.EL R10, desc[UR4][R16.64] ;  /* 0x00000004100a7981 */ /* 0x000166000c2e1900 */
[----:B---3--:R-:W-:Y:S01]  /*01c0*/  IMAD.WIDE R2, R0, 0x4, R2 ;  /* 0x0000000400027825 */ /* 0x008fe200078e0202 */
[----:B------:R-:W3:Y:S04]  /*01d0*/  LDG.E.EL R11, desc[UR4][R18.64] ;  /* 0x00000004120b7981 */ /* 0x000ee8000c2e1900 */
[----:B------:R-:W4:Y:S01]  /*01e0*/  LDG.E.64 R8, desc[UR4][R2.64] ;  /* 0x0000000402087981 */ /* 0x000f22000c1e1b00 */
[----:B-1----:R-:W-:-:S02]  /*01f0*/  IMAD.WIDE R12, R13, 0x4, R4 ;  /* 0x000000040d0c7825 */ /* 0x002fc400078e0204 */
[----:B------:R-:W1:Y:S04]  /*0200*/  LDC.64 R4, c[0x0][0x248] ;  /* 0x00009200ff047b82 */ /* 0x000e680000000a00 */
[----:B------:R0:W3:Y:S01]  /*0210*/  LDG.E.EL R12, desc[UR4][R12.64] ;  /* 0x000000040c0c7981 */ /* 0x0000e2000c2e1900 */
[----:B-1----:R-:W-:-:S06]  /*0220*/  IMAD.WIDE R4, R0, 0x4, R4 ;  /* 0x0000000400047825 */ /* 0x002fcc00078e0204 */
[----:B------:R-:W3:Y:S01]  /*0230*/  LDG.E.64 R4, desc[UR4][R4.64] ;  /* 0x0000000404047981 */ /* 0x000ee2000c1e1b00 */
[----:B0-----:R-:W-:Y:S01]  /*0240*/  HFMA2.MMA R16, -RZ, RZ, 1.625, 0 ;  /* 0x3e800000ff107435 */ /* 0x001fe200000001ff */
[----:B--2---:R-:W-:-:S04]  /*0250*/  FADD R14, R6, 9.9999997473787516356e-06 ;  /* 0x3727c5ac060e7421 */ /* 0x004fc80000000000 */
[----:B------:R-:W0:Y:S02]  /*0260*/  MUFU.SQRT R15, R14 ;  /* 0x0000000e000f7308 */ /* 0x000e240000002000 */
[C---:B0-----:R-:W-:Y:S02]  /*0270*/  FSETP.GT.AND P0, PT, R15.reuse, 8.50705917302346158658e+37, PT ;  /* 0x7e8000000f00780b */ /* 0x041fe40003f04000 */
[----:B------:R-:W-:-:S11]  /*0280*/  FSETP.GEU.AND P1, PT, R15, 1.175494350822287508e-38, PT ;  /* 0x008000000f00780b */ /* 0x000fd60003f2e000 */
[----:B------:R-:W-:-:S04]  /*0290*/  @P0 FMUL R15, R15, 0.25 ;  /* 0x3e8000000f0f0820 */ /* 0x000fc80000400000 */
[----:B------:R-:W-:-:S06]  /*02a0*/  @!P1 FMUL R15, R15, 16777216 ;  /* 0x4b8000000f0f9820 */ /* 0x000fcc0000400000 */
[----:B------:R-:W0:Y:S01]  /*02b0*/  MUFU.RCP R15, R15 ;  /* 0x0000000f000f7308 */ /* 0x000e220000001000 */
[----:B------:R-:W-:Y:S01]  /*02c0*/  FSEL R16, R16, 1, P0 ;  /* 0x3f80000010107808 */ /* 0x000fe20000000000 */
[----:B----4-:R-:W-:-:S04]  /*02d0*/  FADD R6, R8, R7 ;  /* 0x0000000708067221 */ /* 0x010fc80000000000 */
[----:B------:R-:W-:Y:S01]  /*02e0*/  @!P1 FMUL R16, R16, 16777216 ;  /* 0x4b80000010109820 */ /* 0x000fe20000400000 */
[C---:B-----5:R-:W-:Y:S01]  /*02f0*/  FADD R8, -R10.reuse, R6 ;  /* 0x000000060a087221 */ /* 0x060fe20000000100 */
[----:B------:R-:W-:Y:S02]  /*0300*/  FADD R7, R9, R7 ;  /* 0x0000000709077221 */ /* 0x000fe40000000000 */
[----:B0-----:R-:W-:Y:S02]  /*0310*/  FMUL R13, R15, R16 ;  /* 0x000000100f0d7220 */ /* 0x001fe40000400000 */
[----:B------:R-:W-:Y:S02]  /*0320*/  FADD R10, -R10, R7 ;  /* 0x000000070a0a7221 */ /* 0x000fe40000000100 */
[-C--:B------:R-:W-:Y:S02]  /*0330*/  FMUL R8, R8, R13.reuse ;  /* 0x0000000d08087220 */ /* 0x080fe40000400000 */
[----:B------:R-:W-:-:S02]  /*0340*/  FMUL R13, R10, R13 ;  /* 0x0000000d0a0d7220 */ /* 0x000fc40000400000 */
[C-C-:B---3--:R-:W-:Y:S02]  /*0350*/  FFMA R9, R11.reuse, R8, R12.reuse ;  /* 0x000000080b097223 */ /* 0x148fe4000000000c */
[----:B------:R-:W-:Y:S02]  /*0360*/  FFMA R11, R11, R13, R12 ;  /* 0x0000000d0b0b7223 */ /* 0x000fe4000000000c */
[----:B------:R-:W-:Y:S02]  /*0370*/  FMUL R10, R9, 1.4426950216293334961 ;  /* 0x3fb8aa3b090a7820 */ /* 0x000fe40000400000 */
[----:B------:R-:W-:-:S04]  /*0380*/  FMUL R14, R11, 1.4426950216293334961 ;  /* 0x3fb8aa3b0b0e7820 */ /* 0x000fc80000400000 */
[----:B------:R-:W0:Y:S01]  /*0390*/  FRND R10, R10 ;  /* 0x0000000a000a7307 */ /* 0x000e220000201000 */
[----:B------:R-:W-:Y:S01]  /*03a0*/  FADD.FTZ R8, |R9|, -RZ ;  /* 0x800000ff09087221 */ /* 0x000fe20000010200 */
[----:B------:R-:W-:-:S06]  /*03b0*/  FADD.FTZ R12, |R11|, -RZ ;  /* 0x800000ff0b0c7221 */ /* 0x000fcc0000010200 */
[----:B------:R-:W1:Y:S01]  /*03c0*/  FRND R14, R14 ;  /* 0x0000000e000e7307 */ /* 0x000e620000201000 */
[----:B------:R-:W-:Y:S02]  /*03d0*/  FSETP.GEU.AND P0, PT, R8, 0.40999999642372131348, PT ;  /* 0x3ed1eb850800780b */ /* 0x000fe40003f0e000 */
[----:B------:R-:W-:Y:S02]  /*03e0*/  FSETP.GEU.AND P1, PT, R12, 0.40999999642372131348, PT ;  /* 0x3ed1eb850c00780b */ /* 0x000fe40003f2e000 */
[----:B0-----:R-:W-:Y:S02]  /*03f0*/  FSEL R12, R10, RZ, P0 ;  /* 0x000000ff0a0c7208 */ /* 0x001fe40000000000 */
[----:B------:R-:W-:-:S03]  /*0400*/  MOV R8, 0x3ab5ebe6 ;  /* 0x3ab5ebe600087802 */ /* 0x000fc60000000f00 */
[----:B------:R-:W-:Y:S01]  /*0410*/  FFMA.FTZ R13, -R12, 0.693145751953125, R9 ;  /* 0x3f3172000c0d7823 */ /* 0x000fe20000010109 */
[----:B-1----:R-:W-:-:S03]  /*0420*/  FSEL R16, R14, RZ, P1 ;  /* 0x000000ff0e107208 */ /* 0x002fc60000800000 */
[C---:B------:R-:W-:Y:S01]  /*0430*/  FFMA.FTZ R15, -R12.reuse, 1.428606765330187045e-06, R13 ;  /* 0x35bfbe8e0c0f7823 */ /* 0x040fe2000001010d */
[----:B------:R-:W-:Y:S01]  /*0440*/  FSETP.NEU.AND P0, PT, R12, 128, PT ;  /* 0x430000000c00780b */ /* 0x000fe20003f0d000 */
[----:B------:R-:W-:-:S03]  /*0450*/  FFMA.FTZ R17, -R16, 0.693145751953125, R11 ;  /* 0x3f31720010117823 */ /* 0x000fc6000001010b */
[----:B------:R-:W-:Y:S01]  /*0460*/  FSEL R10, R12, 127, P0 ;  /* 0x42fe00000c0a7808 */ /* 0x000fe20000000000 */
[C---:B------:R-:W-:Y:S01]  /*0470*/  FFMA.FTZ R12, R15.reuse, R8, 0.0083824126049876213074 ;  /* 0x3c0956630f0c7423 */ /* 0x040fe20000010008 */
[C---:B------:R-:W-:Y:S01]  /*0480*/  FSETP.NEU.AND P4, PT, R16.reuse, 128, PT ;  /* 0x430000001000780b */ /* 0x040fe20003f8d000 */
[C---:B------:R-:W-:Y:S01]  /*0490*/  FFMA.FTZ R19, -R16.reuse, 1.428606765330187045e-06, R17 ;  /* 0x35bfbe8e10137823 */ /* 0x040fe20000010111 */
[----:B------:R-:W0:Y:S01]  /*04a0*/  MUFU.EX2 R13, R10 ;  /* 0x0000000a000d7308 */ /* 0x000e220000000800 */
[----:B------:R-:W-:Y:S01]  /*04b0*/  FFMA.FTZ R14, R15, R12, 0.041667830199003219604 ;  /* 0x3d2aabe30f0e7423 */ /* 0x000fe2000001000c */
[----:B------:R-:W-:Y:S01]  /*04c0*/  FSEL R12, R16, 127, P4 ;  /* 0x42fe0000100c7808 */ /* 0x000fe20002000000 */
[----:B------:R-:W-:Y:S02]  /*04d0*/  FFMA.FTZ R18, R19, R8, 0.0083824126049876213074 ;  /* 0x3c09566313127423 */ /* 0x000fe40000010008 */
[----:B------:R-:W-:Y:S02]  /*04e0*/  FFMA.FTZ R14, R15, R14, 0.16666397452354431152 ;  /* 0x3e2aa9f60f0e7423 */ /* 0x000fe4000001000e */
[----:B------:R-:W-:Y:S01]  /*04f0*/  FFMA.FTZ R18, R19, R18, 0.041667830199003219604 ;  /* 0x3d2aabe313127423 */ /* 0x000fe20000010012 */
[----:B------:R-:W1:Y:S01]  /*0500*/  MUFU.EX2 R17, R12 ;  /* 0x0000000c00117308 */ /* 0x000e620000000800 */
[----:B------:R-:W-:-:S02]  /*0510*/  FFMA.FTZ R14, R15, R14, 0.49999994039535522461 ;  /* 0x3efffffe0f0e7423 */ /* 0x000fc4000001000e */
[----:B------:R-:W-:Y:S02]  /*0520*/  FFMA.FTZ R18, R19, R18, 0.16666397452354431152 ;  /* 0x3e2aa9f613127423 */ /* 0x000fe40000010012 */
[----:B------:R-:W-:Y:S02]  /*0530*/  FMUL R14, R15, R14 ;  /* 0x0000000e0f0e7220 */ /* 0x000fe40000400000 */
[----:B------:R-:W-:Y:S01]  /*0540*/  FFMA.FTZ R18, R19, R18, 0.49999994039535522461 ;  /* 0x3efffffe13127423 */ /* 0x000fe20000010012 */
[----:B0-----:R-:W-:Y:S01]  /*0550*/  FADD R16, R13, -1 ;  /* 0xbf8000000d107421 */ /* 0x001fe20000000000 */
[----:B------:R-:W-:Y:S02]  /*0560*/  FFMA.FTZ R14, R15, R14, R15 ;  /* 0x0000000e0f0e7223 */ /* 0x000fe4000001000f */
[----:B------:R-:W-:Y:S02]  /*0570*/  FMUL R18, R19, R18 ;  /* 0x0000001213127220 */ /* 0x000fe40000400000 */
[----:B------:R-:W-:-:S02]  /*0580*/  FFMA.FTZ R13, R13, R14, R16 ;  /* 0x0000000e0d0d7223 */ /* 0x000fc40000010010 */
[----:B------:R-:W-:Y:S01]  /*0590*/  FFMA.FTZ R18, R19, R18, R19 ;  /* 0x0000001213127223 */ /* 0x000fe20000010013 */
[----:B-1----:R-:W-:Y:S01]  /*05a0*/  FADD R20, R17, -1 ;  /* 0xbf80000011147421 */ /* 0x002fe20000000000 */
[----:B------:R-:W-:Y:S01]  /*05b0*/  @!P0 FADD R13, R13, R13 ;  /* 0x0000000d0d0d8221 */ /* 0x000fe20000000000 */
[----:B------:R-:W-:Y:S02]  /*05c0*/  FSETP.NEU.AND P1, PT, R9, RZ, PT ;  /* 0x000000ff0900720b */ /* 0x000fe40003f2d000 */
[----:B------:R-:W-:Y:S01]  /*05d0*/  FFMA.FTZ R17, R17, R18, R20 ;  /* 0x0000001211117223 */ /* 0x000fe20000010014 */
[----:B------:R-:W-:Y:S02]  /*05e0*/  FSETP.NEU.AND P0, PT, R11, RZ, PT ;  /* 0x000000ff0b00720b */ /* 0x000fe40003f0d000 */
[----:B------:R-:W-:Y:S01]  /*05f0*/  FSETP.GT.AND P3, PT, R10, 128, PT ;  /* 0x430000000a00780b */ /* 0x000fe20003f64000 */
[----:B------:R-:W-:Y:S01]  /*0600*/  @!P4 FADD R17, R17, R17 ;  /* 0x000000111111c221 */ /* 0x000fe20000000000 */
[----:B------:R-:W-:-:S02]  /*0610*/  FSETP.GT.AND P4, PT, R12, 128, PT ;  /* 0x430000000c00780b */ /* 0x000fc40003f84000 */
[----:B------:R-:W-:Y:S02]  /*0620*/  FSETP.GEU.AND P2, PT, R10, -25, PT ;  /* 0xc1c800000a00780b */ /* 0x000fe40003f4e000 */
[----:B------:R-:W-:Y:S02]  /*0630*/  FSEL R13, R13, +INF , !P3 ;  /* 0x7f8000000d0d7808 */ /* 0x000fe40005800000 */
[----:B------:R-:W-:Y:S02]  /*0640*/  FSETP.GEU.AND P3, PT, R12, -25, PT ;  /* 0xc1c800000c00780b */ /* 0x000fe40003f6e000 */
[----:B------:R-:W-:Y:S02]  /*0650*/  FSEL R17, R17, +INF , !P4 ;  /* 0x7f80000011117808 */ /* 0x000fe40006000000 */
[----:B------:R-:W-:Y:S01]  /*0660*/  FSEL R10, R13, -1, P2 ;  /* 0xbf8000000d0a7808 */ /* 0x000fe20001000000 */
[----:B------:R-:W-:Y:S01]  /*0670*/  @!P1 FADD R10, R9, R9 ;  /* 0x00000009090a9221 */ /* 0x000fe20000000000 */
[----:B------:R-:W-:Y:S01]  /*0680*/  FSEL R12, R17, -1, P3 ;  /* 0xbf800000110c7808 */ /* 0x000fe20001800000 */
[----:B------:R-:W-:Y:S01]  /*0690*/  @!P0 FADD R12, R11, R11 ;  /* 0x0000000b0b0c8221 */ /* 0x000fe20000000000 */
[----:B------:R-:W-:-:S02]  /*06a0*/  FSETP.GT.AND P1, PT, R9, RZ, PT ;  /* 0x000000ff0900720b */ /* 0x000fc40003f24000 */
[----:B------:R-:W-:Y:S02]  /*06b0*/  FSETP.GT.AND P0, PT, R11, RZ, PT ;  /* 0x000000ff0b00720b */ /* 0x000fe40003f04000 */
[----:B------:R-:W-:Y:S02]  /*06c0*/  FSEL R13, R9, R10, P1 ;  /* 0x0000000a090d7208 */ /* 0x000fe40000800000 */
[----:B------:R-:W-:-:S03]  /*06d0*/  FSEL R12, R11, R12, P0 ;  /* 0x0000000c0b0c7208 */ /* 0x000fc60000000000 */
[----:B------:R-:W-:Y:S02]  /*06e0*/  FADD R10, R4, R13 ;  /* 0x0000000d040a7221 */ /* 0x000fe40000000000 */
[----:B------:R-:W-:Y:S02]  /*06f0*/  FADD R9, R5, R12 ;  /* 0x0000000c05097221 */ /* 0x000fe40000000000 */
        /* <DEDUP_REMOVED lines=8> */
[----:B0-----:R-:W-:-:S04]  /*0780*/  FSEL R17, R11, RZ, P0 ;  /* 0x000000ff0b117208 */ /* 0x001fc80000000000 */
[----:B------:R-:W-:Y:S02]  /*0790*/  FSETP.NEU.AND P3, PT, R17, 128, PT ;  /* 0x430000001100780b */ /* 0x000fe40003f6d000 */
[----:B-1----:R-:W-:Y:S01]  /*07a0*/  FSEL R14, R15, RZ, P1 ;  /* 0x000000ff0f0e7208 */ /* 0x002fe20000800000 */
[C---:B------:R-:W-:Y:S01]  /*07b0*/  FFMA.FTZ R16, -R17.reuse, 0.693145751953125, R10 ;  /* 0x3f31720011107823 */ /* 0x040fe2000001010a */
[----:B------:R-:W-:-:S03]  /*07c0*/  FSEL R11, R17, 127, P3 ;  /* 0x42fe0000110b7808 */ /* 0x000fc60001800000 */
[C---:B------:R-:W-:Y:S01]  /*07d0*/  FFMA.FTZ R19, -R14.reuse, 0.693145751953125, R9 ;  /* 0x3f3172000e137823 */ /* 0x040fe20000010109 */
[----:B------:R-:W-:Y:S01]  /*07e0*/  FFMA.FTZ R17, -R17, 1.428606765330187045e-06, R16 ;  /* 0x35bfbe8e11117823 */ /* 0x000fe20000010110 */
[C---:B------:R-:W-:Y:S02]  /*07f0*/  FSETP.NEU.AND P2, PT, R14.reuse, 128, PT ;  /* 0x430000000e00780b */ /* 0x040fe40003f4d000 */
[----:B------:R-:W-:Y:S01]  /*0800*/  FFMA.FTZ R15, -R14, 1.428606765330187045e-06, R19 ;  /* 0x35bfbe8e0e0f7823 */ /* 0x000fe20000010113 */
[----:B------:R-:W-:-:S03]  /*0810*/  FFMA.FTZ R18, R17, R8, 0.0083824126049876213074 ;  /* 0x3c09566311127423 */ /* 0x000fc60000010008 */
[----:B------:R-:W-:Y:S01]  /*0820*/  FFMA.FTZ R20, R15, R8, 0.0083824126049876213074 ;  /* 0x3c0956630f147423 */ /* 0x000fe20000010008 */
[----:B------:R-:W-:Y:S01]  /*0830*/  FSEL R8, R14, 127, P2 ;  /* 0x42fe00000e087808 */ /* 0x000fe20001000000 */
[----:B------:R-:W-:Y:S02]  /*0840*/  FFMA.FTZ R14, R17, R18, 0.041667830199003219604 ;  /* 0x3d2aabe3110e7423 */ /* 0x000fe40000010012 */
[----:B------:R-:W-:Y:S01]  /*0850*/  FFMA.FTZ R20, R15, R20, 0.041667830199003219604 ;  /* 0x3d2aabe30f147423 */ /* 0x000fe20000010014 */
[----:B------:R-:W0:Y:S01]  /*0860*/  MUFU.EX2 R18, R8 ;  /* 0x0000000800127308 */ /* 0x000e220000000800 */
[----:B------:R-:W-:Y:S02]  /*0870*/  FFMA.FTZ R14, R17, R14, 0.16666397452354431152 ;  /* 0x3e2aa9f6110e7423 */ /* 0x000fe4000001000e */
[----:B------:R-:W-:Y:S02]  /*0880*/  FFMA.FTZ R20, R15, R20, 0.16666397452354431152 ;  /* 0x3e2aa9f60f147423 */ /* 0x000fe40000010014 */
[----:B------:R-:W-:-:S03]  /*0890*/  FFMA.FTZ R14, R17, R14, 0.49999994039535522461 ;  /* 0x3efffffe110e7423 */ /* 0x000fc6000001000e */
[----:B------:R-:W1:Y:S01]  /*08a0*/  MUFU.EX2 R16, R11 ;  /* 0x0000000b00107308 */ /* 0x000e620000000800 */
[----:B------:R-:W-:Y:S01]  /*08b0*/  FFMA.FTZ R20, R15, R20, 0.49999994039535522461 ;  /* 0x3efffffe0f147423 */ /* 0x000fe20000010014 */
[----:B------:R-:W-:-:S03]  /*08c0*/  FMUL R14, R17, R14 ;  /* 0x0000000e110e7220 */ /* 0x000fc60000400000 */
[----:B------:R-:W-:Y:S01]  /*08d0*/  FMUL R20, R15, R20 ;  /* 0x000000140f147220 */ /* 0x000fe20000400000 */
[----:B------:R-:W-:Y:S01]  /*08e0*/  FFMA.FTZ R17, R17, R14, R17 ;  /* 0x0000000e11117223 */ /* 0x000fe20000010011 */
[----:B0-----:R-:W-:Y:S02]  /*08f0*/  FADD R23, R18, -1 ;  /* 0xbf80000012177421 */ /* 0x001fe40000000000 */
[----:B------:R-:W-:Y:S02]  /*0900*/  FFMA.FTZ R21, R15, R20, R15 ;  /* 0x000000140f157223 */ /* 0x000fe4000001000f */
[----:B------:R-:W0:Y:S01]  /*0910*/  LDC.64 R14, c[0x0][0x218] ;  /* 0x00008600ff0e7b82 */ /* 0x000e220000000a00 */
[----:B-1----:R-:W-:Y:S01]  /*0920*/  FADD R19, R16, -1 ;  /* 0xbf80000010137421 */ /* 0x002fe20000000000 */
[----:B------:R-:W-:Y:S01]  /*0930*/  FFMA.FTZ R18, R18, R21, R23 ;  /* 0x0000001512127223 */ /* 0x000fe20000010017 */
[----:B------:R-:W-:Y:S02]  /*0940*/  FSETP.NEU.AND P0, PT, R10, RZ, PT ;  /* 0x000000ff0a00720b */ /* 0x000fe40003f0d000 */
[----:B------:R-:W-:Y:S01]  /*0950*/  FFMA.FTZ R16, R16, R17, R19 ;  /* 0x0000001110107223 */ /* 0x000fe20000010013 */
[----:B------:R-:W-:Y:S01]  /*0960*/  FSETP.NEU.AND P1, PT, R9, RZ, PT ;  /* 0x000000ff0900720b */ /* 0x000fe20003f2d000 */
[----:B------:R-:W-:Y:S01]  /*0970*/  @!P2 FADD R18, R18, R18 ;  /* 0x000000121212a221 */ /* 0x000fe20000000000 */
[----:B------:R-:W-:Y:S01]  /*0980*/  FSETP.GT.AND P4, PT, R8, 128, PT ;  /* 0x430000000800780b */ /* 0x000fe20003f84000 */
[----:B------:R-:W-:Y:S01]  /*0990*/  @!P3 FADD R16, R16, R16 ;  /* 0x000000101010b221 */ /* 0x000fe20000000000 */
[----:B------:R-:W-:-:S02]  /*09a0*/  FSETP.GT.AND P3, PT, R11, 128, PT ;  /* 0x430000000b00780b */ /* 0x000fc40003f64000 */
[----:B------:R-:W-:Y:S02]  /*09b0*/  FSETP.GEU.AND P2, PT, R8, -25, PT ;  /* 0xc1c800000800780b */ /* 0x000fe40003f4e000 */
[----:B------:R-:W-:Y:S02]  /*09c0*/  FSEL R18, R18, +INF , !P4 ;  /* 0x7f80000012127808 */ /* 0x000fe40006000000 */
[----:B------:R-:W-:Y:S02]  /*09d0*/  FSETP.GEU.AND P4, PT, R11, -25, PT ;  /* 0xc1c800000b00780b */ /* 0x000fe40003f8e000 */
[----:B------:R-:W-:Y:S01]  /*09e0*/  FSEL R16, R16, +INF , !P3 ;  /* 0x7f80000010107808 */ /* 0x000fe20005800000 */
[----:B------:R-:W-:Y:S01]  /*09f0*/  FADD R11, R10, R10 ;  /* 0x0000000a0a0b7221 */ /* 0x000fe20000000000 */
[----:B------:R-:W-:Y:S01]  /*0a00*/  FSEL R18, R18, -1, P2 ;  /* 0xbf80000012127808 */ /* 0x000fe20001000000 */
[----:B------:R-:W-:Y:S01]  /*0a10*/  @!P1 FADD R18, R9, R9 ;  /* 0x0000000909129221 */ /* 0x000fe20000000000 */
[----:B------:R-:W-:-:S02]  /*0a20*/  @P0 FSEL R11, R16, -1, P4 ;  /* 0xbf800000100b0808 */ /* 0x000fc40002000000 */
[----:B------:R-:W-:Y:S02]  /*0a30*/  FSETP.GT.AND P2, PT, R13, -R4, PT ;  /* 0x800000040d00720b */ /* 0x000fe40003f44000 */
[----:B------:R-:W-:Y:S01]  /*0a40*/  FSETP.GT.AND P0, PT, R12, -R5, PT ;  /* 0x800000050c00720b */ /* 0x000fe20003f04000 */
[----:B0-----:R-:W-:Y:S01]  /*0a50*/  IMAD.WIDE R14, R0, 0x4, R14 ;  /* 0x00000004000e7825 */ /* 0x001fe200078e020e */
[----:B------:R-:W-:Y:S02]  /*0a60*/  FSEL R8, R10, R11, P2 ;  /* 0x0000000b0a087208 */ /* 0x000fe40001000000 */
[----:B------:R-:W-:Y:S01]  /*0a70*/  FSEL R9, R9, R18, P0 ;  /* 0x0000001209097208 */ /* 0x000fe20000000000 */
[----:B------:R-:W-:Y:S04]  /*0a80*/  STG.E.64 desc[UR4][R2.64], R6 ;  /* 0x0000000602007986 */ /* 0x000fe8000c101b04 */
[----:B------:R-:W-:Y:S01]  /*0a90*/  STG.E.64 desc[UR4][R14.64], R8 ;  /* 0x000000080e007986 */ /* 0x000fe2000c101b04 */
[----:B------:R-:W-:Y:S05]  /*0aa0*/  EXIT ;  /* 0x000000000000794d */ /* 0x000fea0003800000 */
.L_x_0:
[----:B------:R-:W-:-:S00]  /*0ab0*/  BRA `(.L_x_0) ;  /* 0xfffffffc00fc7947 */ /* 0x000fc0000383ffff */
[----:B------:R-:W-:-:S00]  /*0ac0*/  NOP ;  /* 0x0000000000007918 */ /* 0x000fc00000000000 */
        /* <DEDUP_REMOVED lines=11> */
.L_x_1:


//--------------------- .nv.global.init           --------------------------
	.section	.nv.global.init,"aw",@progbits
.nv.global.init:
	.type		_$_str,@object
	.size		_$_str,(_$_str_$_2 - _$_str)
_$_str:
        /*0000*/ 	.byte	0x5f, 0x5f, 0x43, 0x55, 0x44, 0x41, 0x5f, 0x46, 0x54, 0x5a, 0x00
	.type		_$_str_$_2,@object
	.size		_$_str_$_2,(.L_1 - _$_str_$_2)
_$_str_$_2:
        /*000b*/ 	.byte	0x5f, 0x5f, 0x43, 0x55, 0x44, 0x41, 0x5f, 0x50, 0x52, 0x45, 0x43, 0x5f, 0x53, 0x51, 0x52, 0x54
        /*001b*/ 	.byte	0x00
.L_1:


//--------------------- .nv.constant0.triton_poi_fused__native_batch_norm_legit_no_training_add_convolution_elu_8 --------------------------
	.section	.nv.constant0.triton_poi_fused__native_batch_norm_legit_no_training_add_convolution_elu_8,"a",@progbits
	.sectionflags	@""
	.align	4
.nv.constant0.triton_poi_fused__native_batch_norm_legit_no_training_add_convolution_elu_8:
	.zero		596
